//
// Generated by NVIDIA NVVM Compiler
//
// Compiler Build ID: CL-36424714
// Cuda compilation tools, release 13.0, V13.0.88
// Based on NVVM 20.0.0
//

.version 9.0
.target sm_100
.address_size 64

	// .globl	heavisideGovaluate

.visible .entry heavisideGovaluate(
	.param .u64 .ptr .align 1 heavisideGovaluate_param_0,
	.param .u32 heavisideGovaluate_param_1
)
{
	.reg .pred 	%p<4>;
	.reg .b32 	%r<12>;
	.reg .b32 	%f<2>;
	.reg .b64 	%rd<5>;

	ld.param.u64 	%rd2, [heavisideGovaluate_param_0];
	ld.param.u32 	%r2, [heavisideGovaluate_param_1];
	mov.u32 	%r3, %ctaid.y;
	mov.u32 	%r4, %nctaid.x;
	mov.u32 	%r5, %ctaid.x;
	mad.lo.s32 	%r6, %r3, %r4, %r5;
	mov.u32 	%r7, %ntid.x;
	mov.u32 	%r8, %tid.x;
	mad.lo.s32 	%r1, %r6, %r7, %r8;
	setp.ge.s32 	%p1, %r1, %r2;
	@%p1 bra 	$L__BB0_6;
	cvta.to.global.u64 	%rd3, %rd2;
	mul.wide.s32 	%rd4, %r1, 4;
	add.s64 	%rd1, %rd3, %rd4;
	ld.global.f32 	%f1, [%rd1];
	setp.geu.f32 	%p2, %f1, 0f00000000;
	@%p2 bra 	$L__BB0_3;
	mov.b32 	%r11, 0;
	st.global.u32 	[%rd1], %r11;
	bra.uni 	$L__BB0_6;
$L__BB0_3:
	setp.leu.f32 	%p3, %f1, 0f00000000;
	@%p3 bra 	$L__BB0_5;
	mov.b32 	%r10, 1065353216;
	st.global.u32 	[%rd1], %r10;
	bra.uni 	$L__BB0_6;
$L__BB0_5:
	mov.b32 	%r9, 1056964608;
	st.global.u32 	[%rd1], %r9;
$L__BB0_6:
	ret;

}


// ===== COMPILED SASS (sm_100) =====

	.target	sm_100

	.elftype	@"ET_EXEC"


//--------------------- .note.nv.tkinfo           --------------------------
	.section	.note.nv.tkinfo,"",@"SHT_NOTE"
	.sectionflags	@"SHF_NOTE_NV_TKINFO"
	.tkinfo
        /*0018*/ 	.word	0x00000002
        /*0030*/ 	.string	""
        /*0030*/ 	.string	"ptxas"
        /*0030*/ 	.string	"Cuda compilation tools, release 13.0, V13.0.88"
        /*0030*/ 	.string	"Build cuda_13.0.r13.0/compiler.36424714_0"
        /*0030*/ 	.string	"-arch sm_100 -m 64 "



//--------------------- .note.nv.cuinfo           --------------------------
	.section	.note.nv.cuinfo,"",@"SHT_NOTE"
	.sectionflags	@"SHF_NOTE_NV_CUINFO"
        /*0018*/ 	.short	0x0002
        /*001a*/ 	.short	0x0064
        /*001c*/ 	.short	0x0082
	.zero		2


//--------------------- .nv.info                  --------------------------
	.section	.nv.info,"",@"SHT_CUDA_INFO"
	.align	4


	//----- nvinfo : EIATTR_REGCOUNT
	.align		4
        /*0000*/ 	.byte	0x04, 0x2f
        /*0002*/ 	.short	(.L_1 - .L_0)
	.align		4
.L_0:
        /*0004*/ 	.word	index@(heavisideGovaluate)
        /*0008*/ 	.word	0x00000008


	//----- nvinfo : EIATTR_FRAME_SIZE
	.align		4
.L_1:
        /*000c*/ 	.byte	0x04, 0x11
        /*000e*/ 	.short	(.L_3 - .L_2)
	.align		4
.L_2:
        /*0010*/ 	.word	index@(heavisideGovaluate)
        /*0014*/ 	.word	0x00000000


	//----- nvinfo : EIATTR_MIN_STACK_SIZE
	.align		4
.L_3:
        /*0018*/ 	.byte	0x04, 0x12
        /*001a*/ 	.short	(.L_5 - .L_4)
	.align		4
.L_4:
        /*001c*/ 	.word	index@(heavisideGovaluate)
        /*0020*/ 	.word	0x00000000
.L_5:


//--------------------- .nv.compat                --------------------------
	.section	.nv.compat,"",@"SHT_CUDA_COMPAT_INFO"
	.align	4
        /*0000*/ 	.byte	0x02, 0x09, 0x00, 0x00, 0x02, 0x02, 0x01, 0x00, 0x02, 0x05, 0x05, 0x00, 0x03, 0x07, 0x01, 0x01
        /*0010*/ 	.byte	0x02, 0x03, 0x00, 0x00, 0x02, 0x06, 0x01, 0x00, 0x04, 0x0b, 0x08, 0x00, 0x09, 0x00, 0x00, 0x00
        /*0020*/ 	.byte	0x00, 0x00, 0x00, 0x00


//--------------------- .nv.info.heavisideGovaluate --------------------------
	.section	.nv.info.heavisideGovaluate,"",@"SHT_CUDA_INFO"
	.sectionflags	@""
	.align	4


	//----- nvinfo : EIATTR_CUDA_API_VERSION
	.align		4
        /*0000*/ 	.byte	0x04, 0x37
        /*0002*/ 	.short	(.L_7 - .L_6)
.L_6:
        /*0004*/ 	.word	0x00000082


	//----- nvinfo : EIATTR_KPARAM_INFO
	.align		4
.L_7:
        /*0008*/ 	.byte	0x04, 0x17
        /*000a*/ 	.short	(.L_9 - .L_8)
.L_8:
        /*000c*/ 	.word	0x00000000
        /*0010*/ 	.short	0x0001
        /*0012*/ 	.short	0x0008
        /*0014*/ 	.byte	0x00, 0xf0, 0x11, 0x00


	//----- nvinfo : EIATTR_KPARAM_INFO
	.align		4
.L_9:
        /*0018*/ 	.byte	0x04, 0x17
        /*001a*/ 	.short	(.L_11 - .L_10)
.L_10:
        /*001c*/ 	.word	0x00000000
        /*0020*/ 	.short	0x0000
        /*0022*/ 	.short	0x0000
        /*0024*/ 	.byte	0x00, 0xf5, 0x21, 0x00


	//----- nvinfo : EIATTR_SPARSE_MMA_MASK
	.align		4
.L_11:
        /*0028*/ 	.byte	0x03, 0x50
        /*002a*/ 	.short	0x0000


	//----- nvinfo : EIATTR_MAXREG_COUNT
	.align		4
        /*002c*/ 	.byte	0x03, 0x1b
        /*002e*/ 	.short	0x00ff


	//----- nvinfo : EIATTR_MERCURY_ISA_VERSION
	.align		4
        /*0030*/ 	.byte	0x03, 0x5f
        /*0032*/ 	.short	0x0101


	//----- nvinfo : EIATTR_VRC_CTA_INIT_COUNT
	.align		4
        /*0034*/ 	.byte	0x02, 0x4a
	.zero		1
	.zero		1


	//----- nvinfo : EIATTR_EXIT_INSTR_OFFSETS
	.align		4
        /*0038*/ 	.byte	0x04, 0x1c
        /*003a*/ 	.short	(.L_13 - .L_12)


	//   ....[0]....
.L_12:
        /*003c*/ 	.word	0x000000a0


	//   ....[1]....
        /*0040*/ 	.word	0x00000110


	//   ....[2]....
        /*0044*/ 	.word	0x00000150


	//   ....[3]....
        /*0048*/ 	.word	0x00000180


	//----- nvinfo : EIATTR_CBANK_PARAM_SIZE
	.align		4
.L_13:
        /*004c*/ 	.byte	0x03, 0x19
        /*004e*/ 	.short	0x000c


	//----- nvinfo : EIATTR_PARAM_CBANK
	.align		4
        /*0050*/ 	.byte	0x04, 0x0a
        /*0052*/ 	.short	(.L_15 - .L_14)
	.align		4
.L_14:
        /*0054*/ 	.word	index@(.nv.constant0.heavisideGovaluate)
        /*0058*/ 	.short	0x0380
        /*005a*/ 	.short	0x000c


	//----- nvinfo : EIATTR_SW_WAR
	.align		4
.L_15:
        /*005c*/ 	.byte	0x04, 0x36
        /*005e*/ 	.short	(.L_17 - .L_16)
.L_16:
        /*0060*/ 	.word	0x00000008
.L_17:


//--------------------- .nv.callgraph             --------------------------
	.section	.nv.callgraph,"",@"SHT_CUDA_CALLGRAPH"
	.align	4
	.sectionentsize	8
	.align		4
        /*0000*/ 	.word	0x00000000
	.align		4
        /*0004*/ 	.word	0xffffffff
	.align		4
        /*0008*/ 	.word	0x00000000
	.align		4
        /*000c*/ 	.word	0xfffffffe
	.align		4
        /*0010*/ 	.word	0x00000000
	.align		4
        /*0014*/ 	.word	0xfffffffd
	.align		4
        /*0018*/ 	.word	0x00000000
	.align		4
        /*001c*/ 	.word	0xfffffffc


//--------------------- .text.heavisideGovaluate  --------------------------
	.section	.text.heavisideGovaluate,"ax",@progbits
	.align	128
        .global         heavisideGovaluate
        .type           heavisideGovaluate,@function
        .size           heavisideGovaluate,(.L_x_1 - heavisideGovaluate)
        .other          heavisideGovaluate,@"STO_CUDA_ENTRY STV_DEFAULT"
heavisideGovaluate:
.text.heavisideGovaluate:
[----:B------:R-:W-:Y:S01]  /*0000*/  LDC R1, c[0x0][0x37c] ;  /* 0x0000df00ff017b82 */ /* 0x000fe20000000800 */
[----:B------:R-:W0:Y:S07]  /*0010*/  S2R R0, SR_TID.X ;  /* 0x0000000000007919 */ /* 0x000e2e0000002100 */
[----:B------:R-:W-:Y:S01]  /*0020*/  S2UR UR4, SR_CTAID.Y ;  /* 0x00000000000479c3 */ /* 0x000fe20000002600 */
[----:B------:R-:W1:Y:S01]  /*0030*/  LDCU UR5, c[0x0][0x370] ;  /* 0x00006e00ff0577ac */ /* 0x000e620008000800 */
[----:B------:R-:W2:Y:S06]  /*0040*/  LDCU UR7, c[0x0][0x388] ;  /* 0x00007100ff0777ac */ /* 0x000eac0008000800 */
[----:B------:R-:W1:Y:S08]  /*0050*/  S2UR UR6, SR_CTAID.X ;  /* 0x00000000000679c3 */ /* 0x000e700000002500 */
[----:B------:R-:W0:Y:S01]  /*0060*/  LDC R5, c[0x0][0x360] ;  /* 0x0000d800ff057b82 */ /* 0x000e220000000800 */
[----:B-1----:R-:W-:-:S06]  /*0070*/  UIMAD UR4, UR4, UR5, UR6 ;  /* 0x00000005040472a4 */ /* 0x002fcc000f8e0206 */
[----:B0-----:R-:W-:-:S05]  /*0080*/  IMAD R5, R5, UR4, R0 ;  /* 0x0000000405057c24 */ /* 0x001fca000f8e0200 */
[----:B--2---:R-:W-:-:S13]  /*0090*/  ISETP.GE.AND P0, PT, R5, UR7, PT ;  /* 0x0000000705007c0c */ /* 0x004fda000bf06270 */
[----:B------:R-:W-:Y:S05]  /*00a0*/  @P0 EXIT ;  /* 0x000000000000094d */ /* 0x000fea0003800000 */
[----:B------:R-:W0:Y:S01]  /*00b0*/  LDC.64 R2, c[0x0][0x380] ;  /* 0x0000e000ff027b82 */ /* 0x000e220000000a00 */
[----:B------:R-:W1:Y:S01]  /*00c0*/  LDCU.64 UR4, c[0x0][0x358] ;  /* 0x00006b00ff0477ac */ /* 0x000e620008000a00 */
[----:B0-----:R-:W-:-:S05]  /*00d0*/  IMAD.WIDE R2, R5, 0x4, R2 ;  /* 0x0000000405027825 */ /* 0x001fca00078e0202 */
[----:B-1----:R-:W2:Y:S02]  /*00e0*/  LDG.E R0, desc[UR4][R2.64] ;  /* 0x0000000402007981 */ /* 0x002ea4000c1e1900 */
[----:B--2---:R-:W-:-:S13]  /*00f0*/  FSETP.GEU.AND P0, PT, R0, RZ, PT ;  /* 0x000000ff0000720b */ /* 0x004fda0003f0e000 */
[----:B------:R0:W-:Y:S01]  /*0100*/  @!P0 STG.E desc[UR4][R2.64], RZ ;  /* 0x000000ff02008986 */ /* 0x0001e2000c101904 */
[----:B------:R-:W-:Y:S05]  /*0110*/  @!P0 EXIT ;  /* 0x000000000000894d */ /* 0x000fea0003800000 */
[----:B------:R-:W-:-:S13]  /*0120*/  FSETP.GT.AND P0, PT, R0, RZ, PT ;  /* 0x000000ff0000720b */ /* 0x000fda0003f04000 */
[----:B------:R-:W-:-:S05]  /*0130*/  @P0 IMAD.MOV.U32 R5, RZ, RZ, 0x3f800000 ;  /* 0x3f800000ff050424 */ /* 0x000fca00078e00ff */
[----:B------:R1:W-:Y:S01]  /*0140*/  @P0 STG.E desc[UR4][R2.64], R5 ;  /* 0x0000000502000986 */ /* 0x0003e2000c101904 */
[----:B------:R-:W-:Y:S05]  /*0150*/  @P0 EXIT ;  /* 0x000000000000094d */ /* 0x000fea0003800000 */
[----:B-1----:R-:W-:-:S05]  /*0160*/  HFMA2 R5, -RZ, RZ, 1.75, 0 ;  /* 0x3f000000ff057431 */ /* 0x002fca00000001ff */
[----:B------:R-:W-:Y:S01]  /*0170*/  STG.E desc[UR4][R2.64], R5 ;  /* 0x0000000502007986 */ /* 0x000fe2000c101904 */
[----:B------:R-:W-:Y:S05]  /*0180*/  EXIT ;  /* 0x000000000000794d */ /* 0x000fea0003800000 */
.L_x_0:
[----:B------:R-:W-:-:S00]  /*0190*/  BRA `(.L_x_0) ;  /* 0xfffffffc00fc7947 */ /* 0x000fc0000383ffff */
[----:B------:R-:W-:-:S00]  /*01a0*/  NOP ;  /* 0x0000000000007918 */ /* 0x000fc00000000000 */
        /* <DEDUP_REMOVED lines=13> */
.L_x_1:


//--------------------- .nv.shared.reserved.0     --------------------------
	.section	.nv.shared.reserved.0,"aw",@nobits
	.weak		__nv_reservedSMEM_offset_0_alias
	.size		__nv_reservedSMEM_offset_0_alias, 0, 64
	.other		__nv_reservedSMEM_offset_0_alias,@"STO_CUDA_RESERVED_SHARED STV_DEFAULT"
__nv_reservedSMEM_offset_0_alias:
	.zero		0
	.zero		64


//--------------------- .nv.constant0.heavisideGovaluate --------------------------
	.section	.nv.constant0.heavisideGovaluate,"a",@progbits
	.sectionflags	@""
	.align	4
.nv.constant0.heavisideGovaluate:
	.zero		908


//--------------------- SYMBOLS --------------------------

	.type		.nv.reservedSmem.offset0,@object
	.size		.nv.reservedSmem.offset0,0x4
